//
// Generated by NVIDIA NVVM Compiler
//
// Compiler Build ID: CL-36424714
// Cuda compilation tools, release 13.0, V13.0.88
// Based on NVVM 20.0.0
//

.version 9.0
.target sm_100
.address_size 64

	// .globl	_Z9CudaHellov
.extern .func  (.param .b32 func_retval0) vprintf
(
	.param .b64 vprintf_param_0,
	.param .b64 vprintf_param_1
)
;
.global .align 1 .b8 $str[23] = {72, 101, 108, 108, 111, 32, 87, 111, 114, 108, 100, 32, 102, 114, 111, 109, 32, 71, 80, 85, 33, 10};

.visible .entry _Z9CudaHellov()
{
	.reg .b32 	%r<3>;
	.reg .b64 	%rd<3>;

	mov.u64 	%rd1, $str;
	cvta.global.u64 	%rd2, %rd1;
	{ // callseq 0, 0
	.param .b64 param0;
	st.param.b64 	[param0], %rd2;
	.param .b64 param1;
	st.param.b64 	[param1], 0;
	.param .b32 retval0;
	call.uni (retval0), 
	vprintf, 
	(
	param0, 
	param1
	);
	ld.param.b32 	%r1, [retval0];
	} // callseq 0
	ret;

}


// ===== COMPILED SASS (sm_100) =====

	.target	sm_100

	.elftype	@"ET_EXEC"


//--------------------- .note.nv.tkinfo           --------------------------
	.section	.note.nv.tkinfo,"",@"SHT_NOTE"
	.sectionflags	@"SHF_NOTE_NV_TKINFO"
	.tkinfo
        /*0018*/ 	.word	0x00000002
        /*0030*/ 	.string	""
        /*0030*/ 	.string	"ptxas"
        /*0030*/ 	.string	"Cuda compilation tools, release 13.0, V13.0.88"
        /*0030*/ 	.string	"Build cuda_13.0.r13.0/compiler.36424714_0"
        /*0030*/ 	.string	"-arch sm_100 -m 64 "



//--------------------- .note.nv.cuinfo           --------------------------
	.section	.note.nv.cuinfo,"",@"SHT_NOTE"
	.sectionflags	@"SHF_NOTE_NV_CUINFO"
        /*0018*/ 	.short	0x0002
        /*001a*/ 	.short	0x0064
        /*001c*/ 	.short	0x0082
	.zero		2


//--------------------- .nv.info                  --------------------------
	.section	.nv.info,"",@"SHT_CUDA_INFO"
	.align	4


	//----- nvinfo : EIATTR_REGCOUNT
	.align		4
        /*0000*/ 	.byte	0x04, 0x2f
        /*0002*/ 	.short	(.L_2 - .L_1)
	.align		4
.L_1:
        /*0004*/ 	.word	index@(_Z9CudaHellov)
        /*0008*/ 	.word	0x00000018


	//----- nvinfo : EIATTR_FRAME_SIZE
	.align		4
.L_2:
        /*000c*/ 	.byte	0x04, 0x11
        /*000e*/ 	.short	(.L_4 - .L_3)
	.align		4
.L_3:
        /*0010*/ 	.word	index@(_Z9CudaHellov)
        /*0014*/ 	.word	0x00000000


	//----- nvinfo : EIATTR_MIN_STACK_SIZE
	.align		4
.L_4:
        /*0018*/ 	.byte	0x04, 0x12
        /*001a*/ 	.short	(.L_6 - .L_5)
	.align		4
.L_5:
        /*001c*/ 	.word	index@(_Z9CudaHellov)
        /*0020*/ 	.word	0x00000000
.L_6:


//--------------------- .nv.compat                --------------------------
	.section	.nv.compat,"",@"SHT_CUDA_COMPAT_INFO"
	.align	4
        /*0000*/ 	.byte	0x02, 0x09, 0x00, 0x00, 0x02, 0x02, 0x01, 0x00, 0x02, 0x05, 0x05, 0x00, 0x03, 0x07, 0x01, 0x01
        /*0010*/ 	.byte	0x02, 0x03, 0x00, 0x00, 0x02, 0x06, 0x01, 0x00, 0x04, 0x0b, 0x08, 0x00, 0x09, 0x00, 0x00, 0x00
        /*0020*/ 	.byte	0x00, 0x00, 0x00, 0x00


//--------------------- .nv.info._Z9CudaHellov    --------------------------
	.section	.nv.info._Z9CudaHellov,"",@"SHT_CUDA_INFO"
	.sectionflags	@""
	.align	4


	//----- nvinfo : EIATTR_CUDA_API_VERSION
	.align		4
        /*0000*/ 	.byte	0x04, 0x37
        /*0002*/ 	.short	(.L_8 - .L_7)
.L_7:
        /*0004*/ 	.word	0x00000082


	//----- nvinfo : EIATTR_SPARSE_MMA_MASK
	.align		4
.L_8:
        /*0008*/ 	.byte	0x03, 0x50
        /*000a*/ 	.short	0x0000


	//----- nvinfo : EIATTR_MAXREG_COUNT
	.align		4
        /*000c*/ 	.byte	0x03, 0x1b
        /*000e*/ 	.short	0x00ff


	//----- nvinfo : EIATTR_EXTERNS
	.align		4
        /*0010*/ 	.byte	0x04, 0x0f
        /*0012*/ 	.short	(.L_10 - .L_9)


	//   ....[0]....
	.align		4
.L_9:
        /*0014*/ 	.word	index@(vprintf)


	//----- nvinfo : EIATTR_MERCURY_ISA_VERSION
	.align		4
.L_10:
        /*0018*/ 	.byte	0x03, 0x5f
        /*001a*/ 	.short	0x0101


	//----- nvinfo : EIATTR_VRC_CTA_INIT_COUNT
	.align		4
        /*001c*/ 	.byte	0x02, 0x4a
	.zero		1
	.zero		1


	//----- nvinfo : EIATTR_SYSCALL_OFFSETS
	.align		4
        /*0020*/ 	.byte	0x04, 0x46
        /*0022*/ 	.short	(.L_12 - .L_11)


	//   ....[0]....
.L_11:
        /*0024*/ 	.word	0x00000080


	//----- nvinfo : EIATTR_EXIT_INSTR_OFFSETS
	.align		4
.L_12:
        /*0028*/ 	.byte	0x04, 0x1c
        /*002a*/ 	.short	(.L_14 - .L_13)


	//   ....[0]....
.L_13:
        /*002c*/ 	.word	0x00000090


	//----- nvinfo : EIATTR_SW_WAR
	.align		4
.L_14:
        /*0030*/ 	.byte	0x04, 0x36
        /*0032*/ 	.short	(.L_16 - .L_15)
.L_15:
        /*0034*/ 	.word	0x00000008
.L_16:


//--------------------- .nv.callgraph             --------------------------
	.section	.nv.callgraph,"",@"SHT_CUDA_CALLGRAPH"
	.align	4
	.sectionentsize	8
	.align		4
        /*0000*/ 	.word	0x00000000
	.align		4
        /*0004*/ 	.word	0xffffffff
	.align		4
        /*0008*/ 	.word	index@(_Z9CudaHellov)
	.align		4
        /*000c*/ 	.word	index@(vprintf)
	.align		4
        /*0010*/ 	.word	0x00000000
	.align		4
        /*0014*/ 	.word	0xfffffffe
	.align		4
        /*0018*/ 	.word	0x00000000
	.align		4
        /*001c*/ 	.word	0xfffffffd
	.align		4
        /*0020*/ 	.word	0x00000000
	.align		4
        /*0024*/ 	.word	0xfffffffc


//--------------------- .nv.constant4             --------------------------
	.section	.nv.constant4,"a",@progbits
	.align	8
	.align		8
.nv.constant4:
        /*0000*/ 	.dword	vprintf
	.align		8
        /*0008*/ 	.dword	$str


//--------------------- .text._Z9CudaHellov       --------------------------
	.section	.text._Z9CudaHellov,"ax",@progbits
	.align	128
        .global         _Z9CudaHellov
        .type           _Z9CudaHellov,@function
        .size           _Z9CudaHellov,(.L_x_2 - _Z9CudaHellov)
        .other          _Z9CudaHellov,@"STO_CUDA_ENTRY STV_DEFAULT"
_Z9CudaHellov:
.text._Z9CudaHellov:
[----:B------:R-:W0:Y:S01]  /*0000*/  LDC R1, c[0x0][0x37c] ;  /* 0x0000df00ff017b82 */ /* 0x000e220000000800 */
[----:B------:R-:W-:Y:S01]  /*0010*/  MOV R0, 0x0 ;  /* 0x0000000000007802 */ /* 0x000fe20000000f00 */
[----:B------:R-:W1:Y:S01]  /*0020*/  LDCU.64 UR4, c[0x4][0x8] ;  /* 0x01000100ff0477ac */ /* 0x000e620008000a00 */
[----:B------:R-:W-:-:S05]  /*0030*/  CS2R R6, SRZ ;  /* 0x0000000000067805 */ /* 0x000fca000001ff00 */
[----:B------:R2:W3:Y:S01]  /*0040*/  LDC.64 R2, c[0x4][R0] ;  /* 0x0100000000027b82 */ /* 0x0004e20000000a00 */
[----:B-1----:R-:W-:Y:S02]  /*0050*/  IMAD.U32 R4, RZ, RZ, UR4 ;  /* 0x00000004ff047e24 */ /* 0x002fe4000f8e00ff */
[----:B--2---:R-:W-:-:S07]  /*0060*/  IMAD.U32 R5, RZ, RZ, UR5 ;  /* 0x00000005ff057e24 */ /* 0x004fce000f8e00ff */
[----:B------:R-:W-:-:S07]  /*0070*/  LEPC R20, `(.L_x_0) ;  /* 0x000000001014794e */ /* 0x000fce0000000000 */
[----:B0--3--:R-:W-:Y:S05]  /*0080*/  CALL.ABS.NOINC R2 ;  /* 0x0000000002007343 */ /* 0x009fea0003c00000 */
.L_x_0:
[----:B------:R-:W-:Y:S05]  /*0090*/  EXIT ;  /* 0x000000000000794d */ /* 0x000fea0003800000 */
.L_x_1:
[----:B------:R-:W-:-:S00]  /*00a0*/  BRA `(.L_x_1) ;  /* 0xfffffffc00fc7947 */ /* 0x000fc0000383ffff */
[----:B------:R-:W-:-:S00]  /*00b0*/  NOP ;  /* 0x0000000000007918 */ /* 0x000fc00000000000 */
        /* <DEDUP_REMOVED lines=12> */
.L_x_2:


//--------------------- .nv.global.init           --------------------------
	.section	.nv.global.init,"aw",@progbits
.nv.global.init:
	.type		$str,@object
	.size		$str,(.L_0 - $str)
$str:
        /*0000*/ 	.byte	0x48, 0x65, 0x6c, 0x6c, 0x6f, 0x20, 0x57, 0x6f, 0x72, 0x6c, 0x64, 0x20, 0x66, 0x72, 0x6f, 0x6d
        /*0010*/ 	.byte	0x20, 0x47, 0x50, 0x55, 0x21, 0x0a, 0x00
.L_0:


//--------------------- .nv.shared.reserved.0     --------------------------
	.section	.nv.shared.reserved.0,"aw",@nobits
	.weak		__nv_reservedSMEM_offset_0_alias
	.size		__nv_reservedSMEM_offset_0_alias, 0, 64
	.other		__nv_reservedSMEM_offset_0_alias,@"STO_CUDA_RESERVED_SHARED STV_DEFAULT"
__nv_reservedSMEM_offset_0_alias:
	.zero		0
	.zero		64


//--------------------- .nv.constant0._Z9CudaHellov --------------------------
	.section	.nv.constant0._Z9CudaHellov,"a",@progbits
	.sectionflags	@""
	.align	4
.nv.constant0._Z9CudaHellov:
	.zero		896


//--------------------- SYMBOLS --------------------------

	.type		.nv.reservedSmem.offset0,@object
	.size		.nv.reservedSmem.offset0,0x4
	.type		vprintf,@function
